//
// Generated by NVIDIA NVVM Compiler
//
// Compiler Build ID: CL-36424714
// Cuda compilation tools, release 13.0, V13.0.88
// Based on NVVM 20.0.0
//

.version 9.0
.target sm_100
.address_size 64

	// .globl	_Z4PlusPfS_S_i

.visible .entry _Z4PlusPfS_S_i(
	.param .u64 .ptr .align 1 _Z4PlusPfS_S_i_param_0,
	.param .u64 .ptr .align 1 _Z4PlusPfS_S_i_param_1,
	.param .u64 .ptr .align 1 _Z4PlusPfS_S_i_param_2,
	.param .u32 _Z4PlusPfS_S_i_param_3
)
{
	.reg .b32 	%r<5>;
	.reg .b32 	%f<4>;
	.reg .b64 	%rd<11>;

	ld.param.u64 	%rd1, [_Z4PlusPfS_S_i_param_0];
	ld.param.u64 	%rd2, [_Z4PlusPfS_S_i_param_1];
	ld.param.u64 	%rd3, [_Z4PlusPfS_S_i_param_2];
	cvta.to.global.u64 	%rd4, %rd3;
	cvta.to.global.u64 	%rd5, %rd2;
	cvta.to.global.u64 	%rd6, %rd1;
	mov.u32 	%r1, %ntid.x;
	mov.u32 	%r2, %ctaid.x;
	mov.u32 	%r3, %tid.x;
	mad.lo.s32 	%r4, %r1, %r2, %r3;
	mul.wide.s32 	%rd7, %r4, 4;
	add.s64 	%rd8, %rd6, %rd7;
	ld.global.f32 	%f1, [%rd8];
	add.s64 	%rd9, %rd5, %rd7;
	ld.global.f32 	%f2, [%rd9];
	add.f32 	%f3, %f1, %f2;
	add.s64 	%rd10, %rd4, %rd7;
	st.global.f32 	[%rd10], %f3;
	ret;

}


// ===== COMPILED SASS (sm_100) =====

	.target	sm_100

	.elftype	@"ET_EXEC"


//--------------------- .note.nv.tkinfo           --------------------------
	.section	.note.nv.tkinfo,"",@"SHT_NOTE"
	.sectionflags	@"SHF_NOTE_NV_TKINFO"
	.tkinfo
        /*0018*/ 	.word	0x00000002
        /*0030*/ 	.string	""
        /*0030*/ 	.string	"ptxas"
        /*0030*/ 	.string	"Cuda compilation tools, release 13.0, V13.0.88"
        /*0030*/ 	.string	"Build cuda_13.0.r13.0/compiler.36424714_0"
        /*0030*/ 	.string	"-arch sm_100 -m 64 "



//--------------------- .note.nv.cuinfo           --------------------------
	.section	.note.nv.cuinfo,"",@"SHT_NOTE"
	.sectionflags	@"SHF_NOTE_NV_CUINFO"
        /*0018*/ 	.short	0x0002
        /*001a*/ 	.short	0x0064
        /*001c*/ 	.short	0x0082
	.zero		2


//--------------------- .nv.info                  --------------------------
	.section	.nv.info,"",@"SHT_CUDA_INFO"
	.align	4


	//----- nvinfo : EIATTR_REGCOUNT
	.align		4
        /*0000*/ 	.byte	0x04, 0x2f
        /*0002*/ 	.short	(.L_1 - .L_0)
	.align		4
.L_0:
        /*0004*/ 	.word	index@(_Z4PlusPfS_S_i)
        /*0008*/ 	.word	0x0000000c


	//----- nvinfo : EIATTR_FRAME_SIZE
	.align		4
.L_1:
        /*000c*/ 	.byte	0x04, 0x11
        /*000e*/ 	.short	(.L_3 - .L_2)
	.align		4
.L_2:
        /*0010*/ 	.word	index@(_Z4PlusPfS_S_i)
        /*0014*/ 	.word	0x00000000


	//----- nvinfo : EIATTR_MIN_STACK_SIZE
	.align		4
.L_3:
        /*0018*/ 	.byte	0x04, 0x12
        /*001a*/ 	.short	(.L_5 - .L_4)
	.align		4
.L_4:
        /*001c*/ 	.word	index@(_Z4PlusPfS_S_i)
        /*0020*/ 	.word	0x00000000
.L_5:


//--------------------- .nv.compat                --------------------------
	.section	.nv.compat,"",@"SHT_CUDA_COMPAT_INFO"
	.align	4
        /*0000*/ 	.byte	0x02, 0x09, 0x00, 0x00, 0x02, 0x02, 0x01, 0x00, 0x02, 0x05, 0x05, 0x00, 0x03, 0x07, 0x01, 0x01
        /*0010*/ 	.byte	0x02, 0x03, 0x00, 0x00, 0x02, 0x06, 0x01, 0x00, 0x04, 0x0b, 0x08, 0x00, 0x09, 0x00, 0x00, 0x00
        /*0020*/ 	.byte	0x00, 0x00, 0x00, 0x00


//--------------------- .nv.info._Z4PlusPfS_S_i   --------------------------
	.section	.nv.info._Z4PlusPfS_S_i,"",@"SHT_CUDA_INFO"
	.sectionflags	@""
	.align	4


	//----- nvinfo : EIATTR_CUDA_API_VERSION
	.align		4
        /*0000*/ 	.byte	0x04, 0x37
        /*0002*/ 	.short	(.L_7 - .L_6)
.L_6:
        /*0004*/ 	.word	0x00000082


	//----- nvinfo : EIATTR_KPARAM_INFO
	.align		4
.L_7:
        /*0008*/ 	.byte	0x04, 0x17
        /*000a*/ 	.short	(.L_9 - .L_8)
.L_8:
        /*000c*/ 	.word	0x00000000
        /*0010*/ 	.short	0x0003
        /*0012*/ 	.short	0x0018
        /*0014*/ 	.byte	0x00, 0xf0, 0x11, 0x00


	//----- nvinfo : EIATTR_KPARAM_INFO
	.align		4
.L_9:
        /*0018*/ 	.byte	0x04, 0x17
        /*001a*/ 	.short	(.L_11 - .L_10)
.L_10:
        /*001c*/ 	.word	0x00000000
        /*0020*/ 	.short	0x0002
        /*0022*/ 	.short	0x0010
        /*0024*/ 	.byte	0x00, 0xf5, 0x21, 0x00


	//----- nvinfo : EIATTR_KPARAM_INFO
	.align		4
.L_11:
        /*0028*/ 	.byte	0x04, 0x17
        /*002a*/ 	.short	(.L_13 - .L_12)
.L_12:
        /*002c*/ 	.word	0x00000000
        /*0030*/ 	.short	0x0001
        /*0032*/ 	.short	0x0008
        /*0034*/ 	.byte	0x00, 0xf5, 0x21, 0x00


	//----- nvinfo : EIATTR_KPARAM_INFO
	.align		4
.L_13:
        /*0038*/ 	.byte	0x04, 0x17
        /*003a*/ 	.short	(.L_15 - .L_14)
.L_14:
        /*003c*/ 	.word	0x00000000
        /*0040*/ 	.short	0x0000
        /*0042*/ 	.short	0x0000
        /*0044*/ 	.byte	0x00, 0xf5, 0x21, 0x00


	//----- nvinfo : EIATTR_SPARSE_MMA_MASK
	.align		4
.L_15:
        /*0048*/ 	.byte	0x03, 0x50
        /*004a*/ 	.short	0x0000


	//----- nvinfo : EIATTR_MAXREG_COUNT
	.align		4
        /*004c*/ 	.byte	0x03, 0x1b
        /*004e*/ 	.short	0x00ff


	//----- nvinfo : EIATTR_MERCURY_ISA_VERSION
	.align		4
        /*0050*/ 	.byte	0x03, 0x5f
        /*0052*/ 	.short	0x0101


	//----- nvinfo : EIATTR_VRC_CTA_INIT_COUNT
	.align		4
        /*0054*/ 	.byte	0x02, 0x4a
	.zero		1
	.zero		1


	//----- nvinfo : EIATTR_EXIT_INSTR_OFFSETS
	.align		4
        /*0058*/ 	.byte	0x04, 0x1c
        /*005a*/ 	.short	(.L_17 - .L_16)


	//   ....[0]....
.L_16:
        /*005c*/ 	.word	0x00000100


	//----- nvinfo : EIATTR_CBANK_PARAM_SIZE
	.align		4
.L_17:
        /*0060*/ 	.byte	0x03, 0x19
        /*0062*/ 	.short	0x001c


	//----- nvinfo : EIATTR_PARAM_CBANK
	.align		4
        /*0064*/ 	.byte	0x04, 0x0a
        /*0066*/ 	.short	(.L_19 - .L_18)
	.align		4
.L_18:
        /*0068*/ 	.word	index@(.nv.constant0._Z4PlusPfS_S_i)
        /*006c*/ 	.short	0x0380
        /*006e*/ 	.short	0x001c


	//----- nvinfo : EIATTR_SW_WAR
	.align		4
.L_19:
        /*0070*/ 	.byte	0x04, 0x36
        /*0072*/ 	.short	(.L_21 - .L_20)
.L_20:
        /*0074*/ 	.word	0x00000008
.L_21:


//--------------------- .nv.callgraph             --------------------------
	.section	.nv.callgraph,"",@"SHT_CUDA_CALLGRAPH"
	.align	4
	.sectionentsize	8
	.align		4
        /*0000*/ 	.word	0x00000000
	.align		4
        /*0004*/ 	.word	0xffffffff
	.align		4
        /*0008*/ 	.word	0x00000000
	.align		4
        /*000c*/ 	.word	0xfffffffe
	.align		4
        /*0010*/ 	.word	0x00000000
	.align		4
        /*0014*/ 	.word	0xfffffffd
	.align		4
        /*0018*/ 	.word	0x00000000
	.align		4
        /*001c*/ 	.word	0xfffffffc


//--------------------- .text._Z4PlusPfS_S_i      --------------------------
	.section	.text._Z4PlusPfS_S_i,"ax",@progbits
	.align	128
        .global         _Z4PlusPfS_S_i
        .type           _Z4PlusPfS_S_i,@function
        .size           _Z4PlusPfS_S_i,(.L_x_1 - _Z4PlusPfS_S_i)
        .other          _Z4PlusPfS_S_i,@"STO_CUDA_ENTRY STV_DEFAULT"
_Z4PlusPfS_S_i:
.text._Z4PlusPfS_S_i:
[----:B------:R-:W-:Y:S01]  /*0000*/  LDC R1, c[0x0][0x37c] ;  /* 0x0000df00ff017b82 */ /* 0x000fe20000000800 */
[----:B------:R-:W0:Y:S07]  /*0010*/  S2R R9, SR_CTAID.X ;  /* 0x0000000000097919 */ /* 0x000e2e0000002500 */
[----:B------:R-:W1:Y:S01]  /*0020*/  LDC.64 R2, c[0x0][0x380] ;  /* 0x0000e000ff027b82 */ /* 0x000e620000000a00 */
[----:B------:R-:W0:Y:S01]  /*0030*/  LDCU UR6, c[0x0][0x360] ;  /* 0x00006c00ff0677ac */ /* 0x000e220008000800 */
[----:B------:R-:W0:Y:S01]  /*0040*/  S2R R0, SR_TID.X ;  /* 0x0000000000007919 */ /* 0x000e220000002100 */
[----:B------:R-:W2:Y:S05]  /*0050*/  LDCU.64 UR4, c[0x0][0x358] ;  /* 0x00006b00ff0477ac */ /* 0x000eaa0008000a00 */
[----:B------:R-:W3:Y:S08]  /*0060*/  LDC.64 R4, c[0x0][0x388] ;  /* 0x0000e200ff047b82 */ /* 0x000ef00000000a00 */
[----:B------:R-:W4:Y:S01]  /*0070*/  LDC.64 R6, c[0x0][0x390] ;  /* 0x0000e400ff067b82 */ /* 0x000f220000000a00 */
[----:B0-----:R-:W-:-:S04]  /*0080*/  IMAD R9, R9, UR6, R0 ;  /* 0x0000000609097c24 */ /* 0x001fc8000f8e0200 */
[----:B-1----:R-:W-:-:S04]  /*0090*/  IMAD.WIDE R2, R9, 0x4, R2 ;  /* 0x0000000409027825 */ /* 0x002fc800078e0202 */
[C---:B---3--:R-:W-:Y:S02]  /*00a0*/  IMAD.WIDE R4, R9.reuse, 0x4, R4 ;  /* 0x0000000409047825 */ /* 0x048fe400078e0204 */
[----:B--2---:R-:W2:Y:S04]  /*00b0*/  LDG.E R2, desc[UR4][R2.64] ;  /* 0x0000000402027981 */ /* 0x004ea8000c1e1900 */
[----:B------:R-:W2:Y:S01]  /*00c0*/  LDG.E R5, desc[UR4][R4.64] ;  /* 0x0000000404057981 */ /* 0x000ea2000c1e1900 */
[----:B----4-:R-:W-:-:S04]  /*00d0*/  IMAD.WIDE R6, R9, 0x4, R6 ;  /* 0x0000000409067825 */ /* 0x010fc800078e0206 */
[----:B--2---:R-:W-:-:S05]  /*00e0*/  FADD R9, R2, R5 ;  /* 0x0000000502097221 */ /* 0x004fca0000000000 */
[----:B------:R-:W-:Y:S01]  /*00f0*/  STG.E desc[UR4][R6.64], R9 ;  /* 0x0000000906007986 */ /* 0x000fe2000c101904 */
[----:B------:R-:W-:Y:S05]  /*0100*/  EXIT ;  /* 0x000000000000794d */ /* 0x000fea0003800000 */
.L_x_0:
[----:B------:R-:W-:-:S00]  /*0110*/  BRA `(.L_x_0) ;  /* 0xfffffffc00fc7947 */ /* 0x000fc0000383ffff */
[----:B------:R-:W-:-:S00]  /*0120*/  NOP ;  /* 0x0000000000007918 */ /* 0x000fc00000000000 */
        /* <DEDUP_REMOVED lines=13> */
.L_x_1:


//--------------------- .nv.shared.reserved.0     --------------------------
	.section	.nv.shared.reserved.0,"aw",@nobits
	.weak		__nv_reservedSMEM_offset_0_alias
	.size		__nv_reservedSMEM_offset_0_alias, 0, 64
	.other		__nv_reservedSMEM_offset_0_alias,@"STO_CUDA_RESERVED_SHARED STV_DEFAULT"
__nv_reservedSMEM_offset_0_alias:
	.zero		0
	.zero		64


//--------------------- .nv.constant0._Z4PlusPfS_S_i --------------------------
	.section	.nv.constant0._Z4PlusPfS_S_i,"a",@progbits
	.sectionflags	@""
	.align	4
.nv.constant0._Z4PlusPfS_S_i:
	.zero		924


//--------------------- SYMBOLS --------------------------

	.type		.nv.reservedSmem.offset0,@object
	.size		.nv.reservedSmem.offset0,0x4
